	.headerflags	@"EF_CUDA_TEXMODE_UNIFIED EF_CUDA_64BIT_ADDRESS EF_CUDA_ACCELERATORS EF_CUDA_SM90 EF_CUDA_VIRTUAL_SM(EF_CUDA_SM90)"
	.elftype	@"ET_EXEC"


//--------------------- .nv.info                  --------------------------
	.section	.nv.info,"",@"SHT_CUDA_INFO"
	.align	4


	//----- nvinfo : EIATTR_REGCOUNT
	.align		4
        /*0000*/ 	.byte	0x04, 0x2f
        /*0002*/ 	.short	(.L_1 - .L_0)
	.align		4
.L_0:
        /*0004*/ 	.word	index@(triton_poi_fused__unsafe_index_add_mul_sub_20)
        /*0008*/ 	.word	0x00000020


	//----- nvinfo : EIATTR_MIN_STACK_SIZE
	.align		4
.L_1:
        /*000c*/ 	.byte	0x04, 0x12
        /*000e*/ 	.short	(.L_3 - .L_2)
	.align		4
.L_2:
        /*0010*/ 	.word	index@(triton_poi_fused__unsafe_index_add_mul_sub_20)
        /*0014*/ 	.word	0x00000000


	//----- nvinfo : EIATTR_FRAME_SIZE
	.align		4
.L_3:
        /*0018*/ 	.byte	0x04, 0x11
        /*001a*/ 	.short	(.L_5 - .L_4)
	.align		4
.L_4:
        /*001c*/ 	.word	index@(triton_poi_fused__unsafe_index_add_mul_sub_20)
        /*0020*/ 	.word	0x00000000


	//----- nvinfo : EIATTR_MIN_STACK_SIZE
	.align		4
.L_5:
        /*0024*/ 	.byte	0x04, 0x12
        /*0026*/ 	.short	(.L_7 - .L_6)
	.align		4
.L_6:
        /*0028*/ 	.word	index@(triton_poi_fused__unsafe_index_add_mul_sub_20)
        /*002c*/ 	.word	0x00000000
.L_7:


//--------------------- .nv.info.triton_poi_fused__unsafe_index_add_mul_sub_20 --------------------------
	.section	.nv.info.triton_poi_fused__unsafe_index_add_mul_sub_20,"",@"SHT_CUDA_INFO"
	.sectionflags	@""
	.align	4


	//----- nvinfo : EIATTR_CUDA_API_VERSION
	.align		4
        /*0000*/ 	.byte	0x04, 0x37
        /*0002*/ 	.short	(.L_9 - .L_8)
.L_8:
        /*0004*/ 	.word	0x0000007c


	//----- nvinfo : EIATTR_KPARAM_INFO
	.align		4
.L_9:
        /*0008*/ 	.byte	0x04, 0x17
        /*000a*/ 	.short	(.L_11 - .L_10)
.L_10:
        /*000c*/ 	.word	0x00000000
        /*0010*/ 	.short	0x000a
        /*0012*/ 	.short	0x0050
        /*0014*/ 	.byte	0x00, 0xf0, 0x11, 0x00


	//----- nvinfo : EIATTR_KPARAM_INFO
	.align		4
.L_11:
        /*0018*/ 	.byte	0x04, 0x17
        /*001a*/ 	.short	(.L_13 - .L_12)
.L_12:
        /*001c*/ 	.word	0x00000000
        /*0020*/ 	.short	0x0009
        /*0022*/ 	.short	0x0048
        /*0024*/ 	.byte	0x00, 0xf4, 0x21, 0x00


	//----- nvinfo : EIATTR_KPARAM_INFO
	.align		4
.L_13:
        /*0028*/ 	.byte	0x04, 0x17
        /*002a*/ 	.short	(.L_15 - .L_14)
.L_14:
        /*002c*/ 	.word	0x00000000
        /*0030*/ 	.short	0x0008
        /*0032*/ 	.short	0x0040
        /*0034*/ 	.byte	0x00, 0xf4, 0x21, 0x00


	//----- nvinfo : EIATTR_KPARAM_INFO
	.align		4
.L_15:
        /*0038*/ 	.byte	0x04, 0x17
        /*003a*/ 	.short	(.L_17 - .L_16)
.L_16:
        /*003c*/ 	.word	0x00000000
        /*0040*/ 	.short	0x0007
        /*0042*/ 	.short	0x0038
        /*0044*/ 	.byte	0x00, 0xf4, 0x21, 0x00


	//----- nvinfo : EIATTR_KPARAM_INFO
	.align		4
.L_17:
        /*0048*/ 	.byte	0x04, 0x17
        /*004a*/ 	.short	(.L_19 - .L_18)
.L_18:
        /*004c*/ 	.word	0x00000000
        /*0050*/ 	.short	0x0006
        /*0052*/ 	.short	0x0030
        /*0054*/ 	.byte	0x00, 0xf4, 0x21, 0x00


	//----- nvinfo : EIATTR_KPARAM_INFO
	.align		4
.L_19:
        /*0058*/ 	.byte	0x04, 0x17
        /*005a*/ 	.short	(.L_21 - .L_20)
.L_20:
        /*005c*/ 	.word	0x00000000
        /*0060*/ 	.short	0x0005
        /*0062*/ 	.short	0x0028
        /*0064*/ 	.byte	0x00, 0xf4, 0x21, 0x00


	//----- nvinfo : EIATTR_KPARAM_INFO
	.align		4
.L_21:
        /*0068*/ 	.byte	0x04, 0x17
        /*006a*/ 	.short	(.L_23 - .L_22)
.L_22:
        /*006c*/ 	.word	0x00000000
        /*0070*/ 	.short	0x0004
        /*0072*/ 	.short	0x0020
        /*0074*/ 	.byte	0x00, 0xf4, 0x21, 0x00


	//----- nvinfo : EIATTR_KPARAM_INFO
	.align		4
.L_23:
        /*0078*/ 	.byte	0x04, 0x17
        /*007a*/ 	.short	(.L_25 - .L_24)
.L_24:
        /*007c*/ 	.word	0x00000000
        /*0080*/ 	.short	0x0003
        /*0082*/ 	.short	0x0018
        /*0084*/ 	.byte	0x00, 0xf4, 0x21, 0x00


	//----- nvinfo : EIATTR_KPARAM_INFO
	.align		4
.L_25:
        /*0088*/ 	.byte	0x04, 0x17
        /*008a*/ 	.short	(.L_27 - .L_26)
.L_26:
        /*008c*/ 	.word	0x00000000
        /*0090*/ 	.short	0x0002
        /*0092*/ 	.short	0x0010
        /*0094*/ 	.byte	0x00, 0xf4, 0x21, 0x00


	//----- nvinfo : EIATTR_KPARAM_INFO
	.align		4
.L_27:
        /*0098*/ 	.byte	0x04, 0x17
        /*009a*/ 	.short	(.L_29 - .L_28)
.L_28:
        /*009c*/ 	.word	0x00000000
        /*00a0*/ 	.short	0x0001
        /*00a2*/ 	.short	0x0008
        /*00a4*/ 	.byte	0x00, 0xf4, 0x21, 0x00


	//----- nvinfo : EIATTR_KPARAM_INFO
	.align		4
.L_29:
        /*00a8*/ 	.byte	0x04, 0x17
        /*00aa*/ 	.short	(.L_31 - .L_30)
.L_30:
        /*00ac*/ 	.word	0x00000000
        /*00b0*/ 	.short	0x0000
        /*00b2*/ 	.short	0x0000
        /*00b4*/ 	.byte	0x00, 0xf4, 0x21, 0x00


	//----- nvinfo : EIATTR_SPARSE_MMA_MASK
	.align		4
.L_31:
        /*00b8*/ 	.byte	0x03, 0x50
        /*00ba*/ 	.short	0x0000


	//----- nvinfo : EIATTR_MAXREG_COUNT
	.align		4
        /*00bc*/ 	.byte	0x03, 0x1b
        /*00be*/ 	.short	0x00ff


	//----- nvinfo : EIATTR_EXIT_INSTR_OFFSETS
	.align		4
        /*00c0*/ 	.byte	0x04, 0x1c
        /*00c2*/ 	.short	(.L_33 - .L_32)


	//   ....[0]....
.L_32:
        /*00c4*/ 	.word	0x00000a00


	//----- nvinfo : EIATTR_REQNTID
	.align		4
.L_33:
        /*00c8*/ 	.byte	0x04, 0x10
        /*00ca*/ 	.short	(.L_35 - .L_34)
.L_34:
        /*00cc*/ 	.word	0x00000080
        /*00d0*/ 	.word	0x00000001
        /*00d4*/ 	.word	0x00000001


	//----- nvinfo : EIATTR_CBANK_PARAM_SIZE
	.align		4
.L_35:
        /*00d8*/ 	.byte	0x03, 0x19
        /*00da*/ 	.short	0x0054


	//----- nvinfo : EIATTR_PARAM_CBANK
	.align		4
        /*00dc*/ 	.byte	0x04, 0x0a
        /*00de*/ 	.short	(.L_37 - .L_36)
	.align		4
.L_36:
        /*00e0*/ 	.word	index@(.nv.constant0.triton_poi_fused__unsafe_index_add_mul_sub_20)
        /*00e4*/ 	.short	0x0210
        /*00e6*/ 	.short	0x0054


	//----- nvinfo : EIATTR_SW_WAR
	.align		4
.L_37:
        /*00e8*/ 	.byte	0x04, 0x36
        /*00ea*/ 	.short	(.L_39 - .L_38)
.L_38:
        /*00ec*/ 	.word	0x00000008
.L_39:


//--------------------- .nv.callgraph             --------------------------
	.section	.nv.callgraph,"",@"SHT_CUDA_CALLGRAPH"
	.align	4
	.sectionentsize	8
	.align		4
        /*0000*/ 	.word	0x00000000
	.align		4
        /*0004*/ 	.word	0xffffffff
	.align		4
        /*0008*/ 	.word	0x00000000
	.align		4
        /*000c*/ 	.word	0xfffffffe
	.align		4
        /*0010*/ 	.word	0x00000000
	.align		4
        /*0014*/ 	.word	0xfffffffd
	.align		4
        /*0018*/ 	.word	0x00000000
	.align		4
        /*001c*/ 	.word	0xfffffffc


//--------------------- .text.triton_poi_fused__unsafe_index_add_mul_sub_20 --------------------------
	.section	.text.triton_poi_fused__unsafe_index_add_mul_sub_20,"ax",@progbits
	.align	128
        .global         triton_poi_fused__unsafe_index_add_mul_sub_20
        .type           triton_poi_fused__unsafe_index_add_mul_sub_20,@function
        .size           triton_poi_fused__unsafe_index_add_mul_sub_20,(.L_x_1 - triton_poi_fused__unsafe_index_add_mul_sub_20)
        .other          triton_poi_fused__unsafe_index_add_mul_sub_20,@"STO_CUDA_ENTRY STV_DEFAULT"
triton_poi_fused__unsafe_index_add_mul_sub_20:
.text.triton_poi_fused__unsafe_index_add_mul_sub_20:
[----:B------:R-:W-:Y:S01]  /*0000*/  LDC R1, c[0x0][0x28] ;  /* 0x00000a00ff017b82 */ /* 0x000fe20000000800 */
[----:B------:R-:W1:Y:S07]  /*0010*/  S2R R0, SR_TID.X ;  /* 0x0000000000007919 */ /* 0x000e6e0000002100 */
[----:B------:R-:W2:Y:S01]  /*0020*/  LDC.64 R14, c[0x0][0x218] ;  /* 0x00008600ff0e7b82 */ /* 0x000ea20000000a00 */
[----:B------:R-:W-:Y:S01]  /*0030*/  ULDC.64 UR4, c[0x0][0x208] ;  /* 0x0000820000047ab9 */ /* 0x000fe20000000a00 */
[----:B------:R-:W-:Y:S01]  /*0040*/  ULDC.64 UR6, c[0x0][0x228] ;  /* 0x00008a0000067ab9 */ /* 0x000fe20000000a00 */
[----:B------:R-:W3:Y:S05]  /*0050*/  S2R R16, SR_CTAID.X ;  /* 0x0000000000107919 */ /* 0x000eea0000002500 */
[----:B------:R-:W4:Y:S08]  /*0060*/  LDC.64 R4, c[0x0][0x220] ;  /* 0x00008800ff047b82 */ /* 0x000f300000000a00 */
[----:B------:R-:W5:Y:S08]  /*0070*/  LDC.64 R12, c[0x0][0x240] ;  /* 0x00009000ff0c7b82 */ /* 0x000f700000000a00 */
[----:B------:R-:W4:Y:S01]  /*0080*/  LDC.64 R8, c[0x0][0x248] ;  /* 0x00009200ff087b82 */ /* 0x000f220000000a00 */
[----:B-1----:R-:W-:-:S05]  /*0090*/  IMAD.SHL.U32 R0, R0, 0x2, RZ ;  /* 0x0000000200007824 */ /* 0x002fca00078e00ff */
[----:B------:R-:W-:-:S05]  /*00a0*/  LOP3.LUT R3, R0, 0xfe, RZ, 0xc0, !PT ;  /* 0x000000fe00037812 */ /* 0x000fca00078ec0ff */
[----:B---3--:R-:W-:-:S05]  /*00b0*/  IMAD R0, R16, 0x100, R3 ;  /* 0x0000010010007824 */ /* 0x008fca00078e0203 */
[----:B------:R-:W-:-:S04]  /*00c0*/  SHF.R.S32.HI R3, RZ, 0x1f, R0 ;  /* 0x0000001fff037819 */ /* 0x000fc80000011400 */
[----:B------:R-:W-:-:S04]  /*00d0*/  LEA.HI R3, R3, R0, RZ, 0x4 ;  /* 0x0000000003037211 */ /* 0x000fc800078f20ff */
[----:B------:R-:W-:Y:S02]  /*00e0*/  SHF.R.S32.HI R2, RZ, 0x4, R3 ;  /* 0x00000004ff027819 */ /* 0x000fe40000011403 */
[----:B------:R-:W-:Y:S02]  /*00f0*/  LOP3.LUT R3, R3, 0xfffffff0, RZ, 0xc0, !PT ;  /* 0xfffffff003037812 */ /* 0x000fe400078ec0ff */
[----:B------:R-:W-:-:S03]  /*0100*/  LEA.HI R6, R2, R2, RZ, 0x4 ;  /* 0x0000000202067211 */ /* 0x000fc600078f20ff */
[----:B------:R-:W-:Y:S01]  /*0110*/  IMAD.IADD R3, R0, 0x1, -R3 ;  /* 0x0000000100037824 */ /* 0x000fe200078e0a03 */
[----:B------:R-:W-:-:S05]  /*0120*/  LOP3.LUT R7, R6, 0xfffffff0, RZ, 0xc0, !PT ;  /* 0xfffffff006077812 */ /* 0x000fca00078ec0ff */
[----:B------:R-:W-:-:S04]  /*0130*/  IMAD.IADD R2, R2, 0x1, -R7 ;  /* 0x0000000102027824 */ /* 0x000fc800078e0a07 */
[----:B--2---:R-:W-:-:S04]  /*0140*/  IMAD.WIDE R14, R2, 0x8, R14 ;  /* 0x00000008020e7825 */ /* 0x004fc800078e020e */
[----:B-----5:R-:W-:Y:S02]  /*0150*/  IMAD.WIDE R12, R2, 0x8, R12 ;  /* 0x00000008020c7825 */ /* 0x020fe400078e020c */
[----:B------:R-:W2:Y:S02]  /*0160*/  LDG.E.EL.64 R14, desc[UR4][R14.64] ;  /* 0x000000040e0e7981 */ /* 0x000ea4000c2e1b00 */
[C---:B----4-:R-:W-:Y:S02]  /*0170*/  IMAD.WIDE R4, R3.reuse, 0x8, R4 ;  /* 0x0000000803047825 */ /* 0x050fe400078e0204 */
[----:B------:R-:W3:Y:S04]  /*0180*/  LDG.E.EL.64 R12, desc[UR4][R12.64] ;  /* 0x000000040c0c7981 */ /* 0x000ee8000c2e1b00 */
[----:B------:R-:W4:Y:S01]  /*0190*/  LDG.E.EL.128 R4, desc[UR4][R4.64] ;  /* 0x0000000404047981 */ /* 0x000f22000c2e1d00 */
[----:B0-----:R-:W-:-:S06]  /*01a0*/  IMAD.WIDE R8, R3, 0x8, R8 ;  /* 0x0000000803087825 */ /* 0x001fcc00078e0208 */
[----:B------:R-:W5:Y:S01]  /*01b0*/  LDG.E.EL.128 R8, desc[UR4][R8.64] ;  /* 0x0000000408087981 */ /* 0x000f62000c2e1d00 */
[----:B--2---:R-:W-:-:S04]  /*01c0*/  SHF.R.U32.HI R19, RZ, 0x1c, R15 ;  /* 0x0000001cff137819 */ /* 0x004fc8000001160f */
[----:B------:R-:W-:Y:S02]  /*01d0*/  LOP3.LUT R19, R19, 0x8, RZ, 0xc0, !PT ;  /* 0x0000000813137812 */ /* 0x000fe400078ec0ff */
[----:B---3--:R-:W-:Y:S02]  /*01e0*/  SHF.R.U32.HI R17, RZ, 0x1c, R13 ;  /* 0x0000001cff117819 */ /* 0x008fe4000001160d */
[----:B----4-:R-:W-:Y:S02]  /*01f0*/  SHF.R.U32.HI R18, RZ, 0x1a, R5 ;  /* 0x0000001aff127819 */ /* 0x010fe40000011605 */
[----:B------:R-:W-:Y:S02]  /*0200*/  IADD3 R19, P0, R14, R19, RZ ;  /* 0x000000130e137210 */ /* 0x000fe40007f1e0ff */
[----:B------:R-:W-:Y:S02]  /*0210*/  LEA R21, P1, R4, UR6, 0x2 ;  /* 0x0000000604157c11 */ /* 0x000fe4000f8210ff */
[----:B------:R-:W-:Y:S01]  /*0220*/  LOP3.LUT R17, R17, 0x8, RZ, 0xc0, !PT ;  /* 0x0000000811117812 */ /* 0x000fe200078ec0ff */
[----:B------:R-:W-:Y:S01]  /*0230*/  IMAD.X R22, RZ, RZ, R15, P0 ;  /* 0x000000ffff167224 */ /* 0x000fe200000e060f */
[----:B------:R-:W-:Y:S01]  /*0240*/  LOP3.LUT R18, R18, 0x20, RZ, 0xc0, !PT ;  /* 0x0000002012127812 */ /* 0x000fe200078ec0ff */
[----:B------:R-:W0:Y:S01]  /*0250*/  LDC.64 R14, c[0x0][0x230] ;  /* 0x00008c00ff0e7b82 */ /* 0x000e220000000a00 */
[----:B------:R-:W-:Y:S01]  /*0260*/  LEA.HI.X R20, R4, UR7, R5, 0x2, P1 ;  /* 0x0000000704147c11 */ /* 0x000fe200088f1405 */
[----:B------:R-:W-:Y:S01]  /*0270*/  IMAD.SHL.U32 R5, R19, 0x20, RZ ;  /* 0x0000002013057824 */ /* 0x000fe200078e00ff */
[----:B------:R-:W-:-:S02]  /*0280*/  IADD3 R18, P0, R18, R21, RZ ;  /* 0x0000001512127210 */ /* 0x000fc40007f1e0ff */
[----:B------:R-:W-:Y:S02]  /*0290*/  IADD3 R12, P1, R12, R17, RZ ;  /* 0x000000110c0c7210 */ /* 0x000fe40007f3e0ff */
[----:B------:R-:W-:Y:S02]  /*02a0*/  SHF.R.S32.HI R21, RZ, 0x17, R16 ;  /* 0x00000017ff157819 */ /* 0x000fe40000011410 */
[----:B------:R-:W1:Y:S01]  /*02b0*/  LDC.64 R16, c[0x0][0x238] ;  /* 0x00008e00ff107b82 */ /* 0x000e620000000a00 */
[----:B------:R-:W-:Y:S01]  /*02c0*/  IMAD.X R13, RZ, RZ, R13, P1 ;  /* 0x000000ffff0d7224 */ /* 0x000fe200008e060d */
[----:B------:R-:W-:Y:S02]  /*02d0*/  SGXT R21, R21, 0x1 ;  /* 0x000000011515781a */ /* 0x000fe40000000200 */
[----:B------:R-:W-:Y:S01]  /*02e0*/  SHF.L.U64.HI R22, R19, 0x5, R22 ;  /* 0x0000000513167819 */ /* 0x000fe20000010216 */
[----:B------:R-:W-:Y:S01]  /*02f0*/  IMAD.X R19, RZ, RZ, R20, P0 ;  /* 0x000000ffff137224 */ /* 0x000fe200000e0614 */
[----:B------:R-:W-:-:S02]  /*0300*/  SHF.L.U64.HI R4, R12, 0x5, R13 ;  /* 0x000000050c047819 */ /* 0x000fc4000001020d */
[----:B------:R-:W-:Y:S02]  /*0310*/  SHF.L.U32 R13, R12, 0x5, RZ ;  /* 0x000000050c0d7819 */ /* 0x000fe400000006ff */
[----:B------:R-:W-:Y:S02]  /*0320*/  LEA.HI R21, R21, R0, RZ, 0x8 ;  /* 0x0000000015157211 */ /* 0x000fe400078f40ff */
[----:B------:R-:W-:Y:S02]  /*0330*/  IADD3 R20, P0, R5, R18, RZ ;  /* 0x0000001205147210 */ /* 0x000fe40007f1e0ff */
[----:B------:R-:W-:Y:S02]  /*0340*/  IADD3 R18, P1, R13, R18, RZ ;  /* 0x000000120d127210 */ /* 0x000fe40007f3e0ff */
[----:B------:R-:W-:Y:S01]  /*0350*/  SHF.R.S32.HI R23, RZ, 0x8, R21 ;  /* 0x00000008ff177819 */ /* 0x000fe20000011415 */
[--C-:B------:R-:W-:Y:S01]  /*0360*/  IMAD.X R21, R22, 0x1, R19.reuse, P0 ;  /* 0x0000000116157824 */ /* 0x100fe200000e0613 */
[----:B------:R-:W-:Y:S01]  /*0370*/  LEA R12, P0, R6, UR6, 0x2 ;  /* 0x00000006060c7c11 */ /* 0x000fe2000f8010ff */
[----:B------:R-:W-:Y:S01]  /*0380*/  IMAD.X R19, R4, 0x1, R19, P1 ;  /* 0x0000000104137824 */ /* 0x000fe200008e0613 */
[----:B------:R-:W-:Y:S01]  /*0390*/  SHF.R.U32.HI R27, RZ, 0x1a, R7 ;  /* 0x0000001aff1b7819 */ /* 0x000fe20000011607 */
[C---:B------:R-:W-:Y:S01]  /*03a0*/  IMAD.SHL.U32 R25, R23.reuse, 0x40, RZ ;  /* 0x0000004017197824 */ /* 0x040fe200078e00ff */
[----:B-----5:R-:W-:Y:S01]  /*03b0*/  SHF.R.U32.HI R24, RZ, 0x1a, R9 ;  /* 0x0000001aff187819 */ /* 0x020fe20000011609 */
[----:B0-----:R-:W-:Y:S01]  /*03c0*/  IMAD.WIDE R14, R23, 0x4, R14 ;  /* 0x00000004170e7825 */ /* 0x001fe200078e020e */
[----:B------:R-:W-:-:S02]  /*03d0*/  LEA.HI.X R6, R6, UR7, R7, 0x2, P0 ;  /* 0x0000000706067c11 */ /* 0x000fc400080f1407 */
[----:B------:R-:W-:Y:S01]  /*03e0*/  SHF.R.U32.HI R28, RZ, 0x1a, R11 ;  /* 0x0000001aff1c7819 */ /* 0x000fe2000001160b */
[----:B-1----:R-:W-:Y:S01]  /*03f0*/  IMAD.WIDE R16, R23, 0x4, R16 ;  /* 0x0000000417107825 */ /* 0x002fe200078e0210 */
[----:B------:R-:W-:Y:S01]  /*0400*/  LOP3.LUT R27, R27, 0x20, RZ, 0xc0, !PT ;  /* 0x000000201b1b7812 */ /* 0x000fe200078ec0ff */
[----:B------:R-:W2:Y:S01]  /*0410*/  LDG.E.EL R15, desc[UR4][R14.64] ;  /* 0x000000040e0f7981 */ /* 0x000ea2000c2e1900 */
[----:B------:R-:W-:Y:S01]  /*0420*/  LEA R23, P0, R8, UR6, 0x2 ;  /* 0x0000000608177c11 */ /* 0x000fe2000f8010ff */
[C---:B------:R-:W-:Y:S01]  /*0430*/  IMAD.WIDE R18, R25.reuse, 0x4, R18 ;  /* 0x0000000419127825 */ /* 0x040fe200078e0212 */
[----:B------:R-:W-:Y:S01]  /*0440*/  LOP3.LUT R24, R24, 0x20, RZ, 0xc0, !PT ;  /* 0x0000002018187812 */ /* 0x000fe200078ec0ff */
[----:B------:R-:W3:Y:S01]  /*0450*/  LDG.E.EL R16, desc[UR4][R16.64] ;  /* 0x0000000410107981 */ /* 0x000ee2000c2e1900 */
[----:B------:R-:W-:Y:S01]  /*0460*/  LEA R7, P3, R10, UR6, 0x2 ;  /* 0x000000060a077c11 */ /* 0x000fe2000f8610ff */
[----:B------:R-:W-:Y:S01]  /*0470*/  IMAD.WIDE R20, R25, 0x4, R20 ;  /* 0x0000000419147825 */ /* 0x000fe200078e0214 */
[----:B------:R-:W-:Y:S01]  /*0480*/  LOP3.LUT R28, R28, 0x20, RZ, 0xc0, !PT ;  /* 0x000000201c1c7812 */ /* 0x000fe200078ec0ff */
[----:B------:R0:W2:Y:S01]  /*0490*/  LDG.E.EL R18, desc[UR4][R18.64] ;  /* 0x0000000412127981 */ /* 0x0000a2000c2e1900 */
[----:B------:R-:W-:-:S02]  /*04a0*/  IADD3 R12, P1, R27, R12, RZ ;  /* 0x0000000c1b0c7210 */ /* 0x000fc40007f3e0ff */
[----:B------:R-:W-:Y:S01]  /*04b0*/  LEA.HI.X R8, R8, UR7, R9, 0x2, P0 ;  /* 0x0000000708087c11 */ /* 0x000fe200080f1409 */
[----:B------:R-:W4:Y:S01]  /*04c0*/  LDG.E.EL R20, desc[UR4][R20.64] ;  /* 0x0000000414147981 */ /* 0x000f22000c2e1900 */
[----:B------:R-:W-:Y:S02]  /*04d0*/  IADD3 R24, P2, R24, R23, RZ ;  /* 0x0000001718187210 */ /* 0x000fe40007f5e0ff */
[----:B------:R-:W-:Y:S02]  /*04e0*/  IADD3 R28, P0, R28, R7, RZ ;  /* 0x000000071c1c7210 */ /* 0x000fe40007f1e0ff */
[----:B------:R-:W-:Y:S01]  /*04f0*/  LEA.HI.X R11, R10, UR7, R11, 0x2, P3 ;  /* 0x000000070a0b7c11 */ /* 0x000fe200098f140b */
[----:B0-----:R-:W-:Y:S01]  /*0500*/  IMAD.X R19, RZ, RZ, R8, P2 ;  /* 0x000000ffff137224 */ /* 0x001fe200010e0608 */
[----:B------:R-:W-:Y:S02]  /*0510*/  IADD3.X R9, RZ, R6, RZ, P1, !PT ;  /* 0x00000006ff097210 */ /* 0x000fe40000ffe4ff */
[----:B------:R-:W-:-:S02]  /*0520*/  IADD3 R6, P1, R12, R5, RZ ;  /* 0x000000050c067210 */ /* 0x000fc40007f3e0ff */
[----:B------:R-:W-:Y:S02]  /*0530*/  IADD3 R12, P2, R13, R12, RZ ;  /* 0x0000000c0d0c7210 */ /* 0x000fe40007f5e0ff */
[----:B------:R-:W-:Y:S02]  /*0540*/  IADD3 R26, P4, R28, R13, RZ ;  /* 0x0000000d1c1a7210 */ /* 0x000fe40007f9e0ff */
[----:B------:R-:W-:Y:S02]  /*0550*/  IADD3 R8, P3, R24, R13, RZ ;  /* 0x0000000d18087210 */ /* 0x000fe40007f7e0ff */
[----:B------:R-:W-:Y:S02]  /*0560*/  IADD3 R10, P5, R24, R5, RZ ;  /* 0x00000005180a7210 */ /* 0x000fe40007fbe0ff */
[----:B------:R-:W-:Y:S01]  /*0570*/  IADD3 R28, P6, R28, R5, RZ ;  /* 0x000000051c1c7210 */ /* 0x000fe20007fde0ff */
[----:B------:R-:W-:Y:S02]  /*0580*/  IMAD.X R5, RZ, RZ, R11, P0 ;  /* 0x000000ffff057224 */ /* 0x000fe400000e060b */
[----:B------:R-:W-:-:S02]  /*0590*/  IMAD.X R7, R9, 0x1, R22, P1 ;  /* 0x0000000109077824 */ /* 0x000fc400008e0616 */
[----:B------:R-:W-:Y:S01]  /*05a0*/  IMAD.X R13, R4, 0x1, R9, P2 ;  /* 0x00000001040d7824 */ /* 0x000fe200010e0609 */
[----:B------:R-:W-:Y:S01]  /*05b0*/  IADD3.X R9, R19, R4, RZ, P3, !PT ;  /* 0x0000000413097210 */ /* 0x000fe20001ffe4ff */
[----:B------:R-:W-:Y:S02]  /*05c0*/  IMAD.X R11, R19, 0x1, R22, P5 ;  /* 0x00000001130b7824 */ /* 0x000fe400028e0616 */
[C---:B------:R-:W-:Y:S02]  /*05d0*/  IMAD.X R27, R5.reuse, 0x1, R4, P4 ;  /* 0x00000001051b7824 */ /* 0x040fe400020e0604 */
[----:B------:R-:W-:Y:S02]  /*05e0*/  IMAD.X R29, R5, 0x1, R22, P6 ;  /* 0x00000001051d7824 */ /* 0x000fe400030e0616 */
[----:B------:R-:W0:Y:S01]  /*05f0*/  LDC.64 R22, c[0x0][0x250] ;  /* 0x00009400ff167b82 */ /* 0x000e220000000a00 */
[----:B------:R-:W-:-:S04]  /*0600*/  IMAD.WIDE R6, R25, 0x4, R6 ;  /* 0x0000000419067825 */ /* 0x000fc800078e0206 */
[C---:B------:R-:W-:Y:S02]  /*0610*/  IMAD.WIDE R8, R25.reuse, 0x4, R8 ;  /* 0x0000000419087825 */ /* 0x040fe400078e0208 */
[----:B------:R2:W5:Y:S01]  /*0620*/  LDG.E.EL R6, desc[UR4][R6.64] ;  /* 0x0000000406067981 */ /* 0x000562000c2e1900 */
[----:B------:R-:W1:Y:S01]  /*0630*/  LDC.64 R4, c[0x0][0x258] ;  /* 0x00009600ff047b82 */ /* 0x000e620000000a00 */
[C---:B------:R-:W-:Y:S02]  /*0640*/  IMAD.WIDE R10, R25.reuse, 0x4, R10 ;  /* 0x00000004190a7825 */ /* 0x040fe400078e020a */
[----:B------:R-:W5:Y:S02]  /*0650*/  LDG.E.EL R8, desc[UR4][R8.64] ;  /* 0x0000000408087981 */ /* 0x000f64000c2e1900 */
[C---:B------:R-:W-:Y:S02]  /*0660*/  IMAD.WIDE R12, R25.reuse, 0x4, R12 ;  /* 0x00000004190c7825 */ /* 0x040fe400078e020c */
[----:B------:R-:W5:Y:S02]  /*0670*/  LDG.E.EL R10, desc[UR4][R10.64] ;  /* 0x000000040a0a7981 */ /* 0x000f64000c2e1900 */
[----:B------:R-:W-:-:S02]  /*0680*/  IMAD.WIDE R26, R25, 0x4, R26 ;  /* 0x00000004191a7825 */ /* 0x000fc400078e021a */
[----:B------:R5:W5:Y:S02]  /*0690*/  LDG.E.EL R12, desc[UR4][R12.64] ;  /* 0x000000040c0c7981 */ /* 0x000b64000c2e1900 */
[----:B------:R-:W-:Y:S02]  /*06a0*/  IMAD.WIDE R28, R25, 0x4, R28 ;  /* 0x00000004191c7825 */ /* 0x000fe400078e021c */
[----:B------:R-:W5:Y:S04]  /*06b0*/  LDG.E.EL R26, desc[UR4][R26.64] ;  /* 0x000000041a1a7981 */ /* 0x000f68000c2e1900 */
[----:B------:R-:W5:Y:S01]  /*06c0*/  LDG.E.EL R28, desc[UR4][R28.64] ;  /* 0x000000041c1c7981 */ /* 0x000f62000c2e1900 */
[----:B0-----:R-:W-:-:S04]  /*06d0*/  IMAD.WIDE R22, R3, 0x4, R22 ;  /* 0x0000000403167825 */ /* 0x001fc800078e0216 */
[----:B-1----:R-:W-:Y:S02]  /*06e0*/  IMAD.WIDE R2, R2, 0x4, R4 ;  /* 0x0000000402027825 */ /* 0x002fe400078e0204 */
[----:B------:R-:W5:Y:S04]  /*06f0*/  LDG.E.EL.64 R22, desc[UR4][R22.64] ;  /* 0x0000000416167981 */ /* 0x000f68000c2e1b00 */
[----:B------:R0:W5:Y:S01]  /*0700*/  LDG.E.EL R2, desc[UR4][R2.64] ;  /* 0x0000000402027981 */ /* 0x000162000c2e1900 */
[C---:B--2---:R-:W-:Y:S01]  /*0710*/  FADD R7, -R15.reuse, R18 ;  /* 0x000000120f077221 */ /* 0x044fe20000000100 */
[----:B----4-:R-:W-:-:S03]  /*0720*/  FADD R5, -R15, R20 ;  /* 0x000000140f057221 */ /* 0x010fc60000000100 */
[----:B---3--:R-:W-:-:S05]  /*0730*/  FMUL R7, R16, R7 ;  /* 0x0000000710077220 */ /* 0x008fca0000400000 */
[----:B------:R-:W-:-:S04]  /*0740*/  FSETP.GEU.AND P6, PT, R7, RZ, PT ;  /* 0x000000ff0700720b */ /* 0x000fc80003fce000 */
[----:B------:R-:W-:Y:S01]  /*0750*/  FSEL R7, R7, RZ, P6 ;  /* 0x000000ff07077208 */ /* 0x000fe20003000000 */
[C---:B-----5:R-:W-:Y:S01]  /*0760*/  FADD R13, -R15.reuse, R6 ;  /* 0x000000060f0d7221 */ /* 0x060fe20000000100 */
[C---:B------:R-:W-:Y:S01]  /*0770*/  FADD R11, -R15.reuse, R8 ;  /* 0x000000080f0b7221 */ /* 0x040fe20000000100 */
[C---:B------:R-:W-:Y:S01]  /*0780*/  FADD R9, -R15.reuse, R10 ;  /* 0x0000000a0f097221 */ /* 0x040fe20000000100 */
[C---:B------:R-:W-:Y:S01]  /*0790*/  FADD R17, -R15.reuse, R12 ;  /* 0x0000000c0f117221 */ /* 0x040fe20000000100 */
[C---:B------:R-:W-:Y:S01]  /*07a0*/  FADD R19, -R15.reuse, R26 ;  /* 0x0000001a0f137221 */ /* 0x040fe20000000100 */
[C---:B------:R-:W-:Y:S01]  /*07b0*/  FMUL R6, R16.reuse, R5 ;  /* 0x0000000510067220 */ /* 0x040fe20000400000 */
[C---:B------:R-:W-:Y:S01]  /*07c0*/  FMUL R11, R16.reuse, R11 ;  /* 0x0000000b100b7220 */ /* 0x040fe20000400000 */
[C---:B------:R-:W-:Y:S01]  /*07d0*/  FMUL R9, R16.reuse, R9 ;  /* 0x0000000910097220 */ /* 0x040fe20000400000 */
[----:B------:R-:W-:Y:S01]  /*07e0*/  FADD R15, -R15, R28 ;  /* 0x0000001c0f0f7221 */ /* 0x000fe20000000100 */
[C---:B------:R-:W-:Y:S01]  /*07f0*/  FMUL R13, R16.reuse, R13 ;  /* 0x0000000d100d7220 */ /* 0x040fe20000400000 */
[C---:B------:R-:W-:Y:S01]  /*0800*/  FMUL R17, R16.reuse, R17 ;  /* 0x0000001110117220 */ /* 0x040fe20000400000 */
[C---:B------:R-:W-:Y:S01]  /*0810*/  FMUL R19, R16.reuse, R19 ;  /* 0x0000001310137220 */ /* 0x040fe20000400000 */
[----:B------:R-:W-:Y:S01]  /*0820*/  FMUL R15, R16, R15 ;  /* 0x0000000f100f7220 */ /* 0x000fe20000400000 */
[----:B------:R-:W1:Y:S01]  /*0830*/  LDC.64 R4, c[0x0][0x210] ;  /* 0x00008400ff047b82 */ /* 0x000e620000000a00 */
[----:B------:R-:W-:-:S02]  /*0840*/  FSETP.GEU.AND P5, PT, R6, RZ, PT ;  /* 0x000000ff0600720b */ /* 0x000fc40003fae000 */
[----:B------:R-:W-:Y:S02]  /*0850*/  FSETP.GEU.AND P4, PT, R11, RZ, PT ;  /* 0x000000ff0b00720b */ /* 0x000fe40003f8e000 */
[----:B------:R-:W-:Y:S02]  /*0860*/  FSETP.GEU.AND P3, PT, R9, RZ, PT ;  /* 0x000000ff0900720b */ /* 0x000fe40003f6e000 */
[----:B------:R-:W-:Y:S02]  /*0870*/  FSETP.GEU.AND P2, PT, R13, RZ, PT ;  /* 0x000000ff0d00720b */ /* 0x000fe40003f4e000 */
[----:B------:R-:W-:Y:S02]  /*0880*/  FSETP.GEU.AND P1, PT, R17, RZ, PT ;  /* 0x000000ff1100720b */ /* 0x000fe40003f2e000 */
[----:B------:R-:W-:Y:S02]  /*0890*/  FSETP.GEU.AND P0, PT, R19, RZ, PT ;  /* 0x000000ff1300720b */ /* 0x000fe40003f0e000 */
[----:B------:R-:W-:-:S02]  /*08a0*/  FSETP.GEU.AND P6, PT, R15, RZ, PT ;  /* 0x000000ff0f00720b */ /* 0x000fc40003fce000 */
[----:B0-----:R-:W-:Y:S02]  /*08b0*/  FSEL R3, R6, RZ, P5 ;  /* 0x000000ff06037208 */ /* 0x001fe40002800000 */
[----:B------:R-:W-:Y:S02]  /*08c0*/  FSEL R6, R11, RZ, P4 ;  /* 0x000000ff0b067208 */ /* 0x000fe40002000000 */
[----:B------:R-:W-:Y:S02]  /*08d0*/  FSEL R8, R9, RZ, P3 ;  /* 0x000000ff09087208 */ /* 0x000fe40001800000 */
[----:B------:R-:W-:Y:S02]  /*08e0*/  FSEL R12, R13, RZ, P2 ;  /* 0x000000ff0d0c7208 */ /* 0x000fe40001000000 */
[----:B------:R-:W-:Y:S02]  /*08f0*/  FSEL R10, R17, RZ, P1 ;  /* 0x000000ff110a7208 */ /* 0x000fe40000800000 */
[----:B------:R-:W-:-:S02]  /*0900*/  FSEL R19, R19, RZ, P0 ;  /* 0x000000ff13137208 */ /* 0x000fc40000000000 */
[----:B------:R-:W-:Y:S01]  /*0910*/  FSEL R15, R15, RZ, P6 ;  /* 0x000000ff0f0f7208 */ /* 0x000fe20003000000 */
[----:B------:R-:W-:Y:S01]  /*0920*/  FADD R6, -R7, R6 ;  /* 0x0000000607067221 */ /* 0x000fe20000000100 */
[----:B------:R-:W-:Y:S01]  /*0930*/  FADD R8, -R3, R8 ;  /* 0x0000000803087221 */ /* 0x000fe20000000100 */
[----:B------:R-:W-:Y:S02]  /*0940*/  FADD R19, -R10, R19 ;  /* 0x000000130a137221 */ /* 0x000fe40000000100 */
[----:B------:R-:W-:Y:S01]  /*0950*/  FADD R15, -R12, R15 ;  /* 0x0000000f0c0f7221 */ /* 0x000fe20000000100 */
[C---:B------:R-:W-:Y:S01]  /*0960*/  FFMA R7, R22.reuse, R6, R7 ;  /* 0x0000000616077223 */ /* 0x040fe20000000007 */
[----:B------:R-:W-:Y:S01]  /*0970*/  FFMA R8, R22, R8, R3 ;  /* 0x0000000816087223 */ /* 0x000fe20000000003 */
[C---:B------:R-:W-:Y:S01]  /*0980*/  FFMA R19, R23.reuse, R19, R10 ;  /* 0x0000001317137223 */ /* 0x040fe2000000000a */
[----:B------:R-:W-:Y:S02]  /*0990*/  FFMA R12, R23, R15, R12 ;  /* 0x0000000f170c7223 */ /* 0x000fe4000000000c */
[----:B------:R-:W-:-:S02]  /*09a0*/  FADD R8, -R7, R8 ;  /* 0x0000000807087221 */ /* 0x000fc40000000100 */
[----:B------:R-:W-:Y:S01]  /*09b0*/  FADD R12, -R19, R12 ;  /* 0x0000000c130c7221 */ /* 0x000fe20000000100 */
[----:B-1----:R-:W-:-:S04]  /*09c0*/  IMAD.WIDE R4, R0, 0x4, R4 ;  /* 0x0000000400047825 */ /* 0x002fc800078e0204 */
[C---:B------:R-:W-:Y:S01]  /*09d0*/  FFMA R8, R2.reuse, R8, R7 ;  /* 0x0000000802087223 */ /* 0x040fe20000000007 */
[----:B------:R-:W-:-:S05]  /*09e0*/  FFMA R9, R2, R12, R19 ;  /* 0x0000000c02097223 */ /* 0x000fca0000000013 */
[----:B------:R-:W-:Y:S01]  /*09f0*/  STG.E.64 desc[UR4][R4.64], R8 ;  /* 0x0000000804007986 */ /* 0x000fe2000c101b04 */
[----:B------:R-:W-:Y:S05]  /*0a00*/  EXIT ;  /* 0x000000000000794d */ /* 0x000fea0003800000 */
.L_x_0:
[----:B------:R-:W-:-:S00]  /*0a10*/  BRA `(.L_x_0) ;  /* 0xfffffffc00fc7947 */ /* 0x000fc0000383ffff */
[----:B------:R-:W-:-:S00]  /*0a20*/  NOP ;  /* 0x0000000000007918 */ /* 0x000fc00000000000 */
        /* <DEDUP_REMOVED lines=13> */
.L_x_1:


//--------------------- .nv.constant0.triton_poi_fused__unsafe_index_add_mul_sub_20 --------------------------
	.section	.nv.constant0.triton_poi_fused__unsafe_index_add_mul_sub_20,"a",@progbits
	.sectionflags	@""
	.align	4
.nv.constant0.triton_poi_fused__unsafe_index_add_mul_sub_20:
	.zero		612
